//
// Generated by NVIDIA NVVM Compiler
//
// Compiler Build ID: CL-36424714
// Cuda compilation tools, release 13.0, V13.0.88
// Based on NVVM 20.0.0
//

.version 9.0
.target sm_100
.address_size 64

	// .globl	_Z14scaleAddKernelPKfPfmff

.visible .entry _Z14scaleAddKernelPKfPfmff(
	.param .u64 .ptr .align 1 _Z14scaleAddKernelPKfPfmff_param_0,
	.param .u64 .ptr .align 1 _Z14scaleAddKernelPKfPfmff_param_1,
	.param .u64 _Z14scaleAddKernelPKfPfmff_param_2,
	.param .f32 _Z14scaleAddKernelPKfPfmff_param_3,
	.param .f32 _Z14scaleAddKernelPKfPfmff_param_4
)
{
	.reg .pred 	%p<2>;
	.reg .b32 	%r<5>;
	.reg .b32 	%f<5>;
	.reg .b64 	%rd<10>;

	ld.param.u64 	%rd2, [_Z14scaleAddKernelPKfPfmff_param_0];
	ld.param.u64 	%rd3, [_Z14scaleAddKernelPKfPfmff_param_1];
	ld.param.u64 	%rd4, [_Z14scaleAddKernelPKfPfmff_param_2];
	ld.param.f32 	%f1, [_Z14scaleAddKernelPKfPfmff_param_3];
	ld.param.f32 	%f2, [_Z14scaleAddKernelPKfPfmff_param_4];
	mov.u32 	%r1, %ntid.x;
	mov.u32 	%r2, %ctaid.x;
	mov.u32 	%r3, %tid.x;
	mad.lo.s32 	%r4, %r1, %r2, %r3;
	cvt.s64.s32 	%rd1, %r4;
	setp.le.u64 	%p1, %rd4, %rd1;
	@%p1 bra 	$L__BB0_2;
	cvta.to.global.u64 	%rd5, %rd2;
	cvta.to.global.u64 	%rd6, %rd3;
	shl.b64 	%rd7, %rd1, 2;
	add.s64 	%rd8, %rd5, %rd7;
	ld.global.f32 	%f3, [%rd8];
	fma.rn.f32 	%f4, %f1, %f3, %f2;
	add.s64 	%rd9, %rd6, %rd7;
	st.global.f32 	[%rd9], %f4;
$L__BB0_2:
	ret;

}


// ===== COMPILED SASS (sm_100) =====

	.target	sm_100

	.elftype	@"ET_EXEC"


//--------------------- .note.nv.tkinfo           --------------------------
	.section	.note.nv.tkinfo,"",@"SHT_NOTE"
	.sectionflags	@"SHF_NOTE_NV_TKINFO"
	.tkinfo
        /*0018*/ 	.word	0x00000002
        /*0030*/ 	.string	""
        /*0030*/ 	.string	"ptxas"
        /*0030*/ 	.string	"Cuda compilation tools, release 13.0, V13.0.88"
        /*0030*/ 	.string	"Build cuda_13.0.r13.0/compiler.36424714_0"
        /*0030*/ 	.string	"-arch sm_100 -m 64 "



//--------------------- .note.nv.cuinfo           --------------------------
	.section	.note.nv.cuinfo,"",@"SHT_NOTE"
	.sectionflags	@"SHF_NOTE_NV_CUINFO"
        /*0018*/ 	.short	0x0002
        /*001a*/ 	.short	0x0064
        /*001c*/ 	.short	0x0082
	.zero		2


//--------------------- .nv.info                  --------------------------
	.section	.nv.info,"",@"SHT_CUDA_INFO"
	.align	4


	//----- nvinfo : EIATTR_REGCOUNT
	.align		4
        /*0000*/ 	.byte	0x04, 0x2f
        /*0002*/ 	.short	(.L_1 - .L_0)
	.align		4
.L_0:
        /*0004*/ 	.word	index@(_Z14scaleAddKernelPKfPfmff)
        /*0008*/ 	.word	0x0000000a


	//----- nvinfo : EIATTR_FRAME_SIZE
	.align		4
.L_1:
        /*000c*/ 	.byte	0x04, 0x11
        /*000e*/ 	.short	(.L_3 - .L_2)
	.align		4
.L_2:
        /*0010*/ 	.word	index@(_Z14scaleAddKernelPKfPfmff)
        /*0014*/ 	.word	0x00000000


	//----- nvinfo : EIATTR_MIN_STACK_SIZE
	.align		4
.L_3:
        /*0018*/ 	.byte	0x04, 0x12
        /*001a*/ 	.short	(.L_5 - .L_4)
	.align		4
.L_4:
        /*001c*/ 	.word	index@(_Z14scaleAddKernelPKfPfmff)
        /*0020*/ 	.word	0x00000000
.L_5:


//--------------------- .nv.compat                --------------------------
	.section	.nv.compat,"",@"SHT_CUDA_COMPAT_INFO"
	.align	4
        /*0000*/ 	.byte	0x02, 0x09, 0x00, 0x00, 0x02, 0x02, 0x01, 0x00, 0x02, 0x05, 0x05, 0x00, 0x03, 0x07, 0x01, 0x01
        /*0010*/ 	.byte	0x02, 0x03, 0x00, 0x00, 0x02, 0x06, 0x01, 0x00, 0x04, 0x0b, 0x08, 0x00, 0x09, 0x00, 0x00, 0x00
        /*0020*/ 	.byte	0x00, 0x00, 0x00, 0x00


//--------------------- .nv.info._Z14scaleAddKernelPKfPfmff --------------------------
	.section	.nv.info._Z14scaleAddKernelPKfPfmff,"",@"SHT_CUDA_INFO"
	.sectionflags	@""
	.align	4


	//----- nvinfo : EIATTR_CUDA_API_VERSION
	.align		4
        /*0000*/ 	.byte	0x04, 0x37
        /*0002*/ 	.short	(.L_7 - .L_6)
.L_6:
        /*0004*/ 	.word	0x00000082


	//----- nvinfo : EIATTR_KPARAM_INFO
	.align		4
.L_7:
        /*0008*/ 	.byte	0x04, 0x17
        /*000a*/ 	.short	(.L_9 - .L_8)
.L_8:
        /*000c*/ 	.word	0x00000000
        /*0010*/ 	.short	0x0004
        /*0012*/ 	.short	0x001c
        /*0014*/ 	.byte	0x00, 0xf0, 0x11, 0x00


	//----- nvinfo : EIATTR_KPARAM_INFO
	.align		4
.L_9:
        /*0018*/ 	.byte	0x04, 0x17
        /*001a*/ 	.short	(.L_11 - .L_10)
.L_10:
        /*001c*/ 	.word	0x00000000
        /*0020*/ 	.short	0x0003
        /*0022*/ 	.short	0x0018
        /*0024*/ 	.byte	0x00, 0xf0, 0x11, 0x00


	//----- nvinfo : EIATTR_KPARAM_INFO
	.align		4
.L_11:
        /*0028*/ 	.byte	0x04, 0x17
        /*002a*/ 	.short	(.L_13 - .L_12)
.L_12:
        /*002c*/ 	.word	0x00000000
        /*0030*/ 	.short	0x0002
        /*0032*/ 	.short	0x0010
        /*0034*/ 	.byte	0x00, 0xf0, 0x21, 0x00


	//----- nvinfo : EIATTR_KPARAM_INFO
	.align		4
.L_13:
        /*0038*/ 	.byte	0x04, 0x17
        /*003a*/ 	.short	(.L_15 - .L_14)
.L_14:
        /*003c*/ 	.word	0x00000000
        /*0040*/ 	.short	0x0001
        /*0042*/ 	.short	0x0008
        /*0044*/ 	.byte	0x00, 0xf5, 0x21, 0x00


	//----- nvinfo : EIATTR_KPARAM_INFO
	.align		4
.L_15:
        /*0048*/ 	.byte	0x04, 0x17
        /*004a*/ 	.short	(.L_17 - .L_16)
.L_16:
        /*004c*/ 	.word	0x00000000
        /*0050*/ 	.short	0x0000
        /*0052*/ 	.short	0x0000
        /*0054*/ 	.byte	0x00, 0xf5, 0x21, 0x00


	//----- nvinfo : EIATTR_SPARSE_MMA_MASK
	.align		4
.L_17:
        /*0058*/ 	.byte	0x03, 0x50
        /*005a*/ 	.short	0x0000


	//----- nvinfo : EIATTR_MAXREG_COUNT
	.align		4
        /*005c*/ 	.byte	0x03, 0x1b
        /*005e*/ 	.short	0x00ff


	//----- nvinfo : EIATTR_MERCURY_ISA_VERSION
	.align		4
        /*0060*/ 	.byte	0x03, 0x5f
        /*0062*/ 	.short	0x0101


	//----- nvinfo : EIATTR_VRC_CTA_INIT_COUNT
	.align		4
        /*0064*/ 	.byte	0x02, 0x4a
	.zero		1
	.zero		1


	//----- nvinfo : EIATTR_EXIT_INSTR_OFFSETS
	.align		4
        /*0068*/ 	.byte	0x04, 0x1c
        /*006a*/ 	.short	(.L_19 - .L_18)


	//   ....[0]....
.L_18:
        /*006c*/ 	.word	0x00000090


	//   ....[1]....
        /*0070*/ 	.word	0x00000160


	//----- nvinfo : EIATTR_CBANK_PARAM_SIZE
	.align		4
.L_19:
        /*0074*/ 	.byte	0x03, 0x19
        /*0076*/ 	.short	0x0020


	//----- nvinfo : EIATTR_PARAM_CBANK
	.align		4
        /*0078*/ 	.byte	0x04, 0x0a
        /*007a*/ 	.short	(.L_21 - .L_20)
	.align		4
.L_20:
        /*007c*/ 	.word	index@(.nv.constant0._Z14scaleAddKernelPKfPfmff)
        /*0080*/ 	.short	0x0380
        /*0082*/ 	.short	0x0020


	//----- nvinfo : EIATTR_SW_WAR
	.align		4
.L_21:
        /*0084*/ 	.byte	0x04, 0x36
        /*0086*/ 	.short	(.L_23 - .L_22)
.L_22:
        /*0088*/ 	.word	0x00000008
.L_23:


//--------------------- .nv.callgraph             --------------------------
	.section	.nv.callgraph,"",@"SHT_CUDA_CALLGRAPH"
	.align	4
	.sectionentsize	8
	.align		4
        /*0000*/ 	.word	0x00000000
	.align		4
        /*0004*/ 	.word	0xffffffff
	.align		4
        /*0008*/ 	.word	0x00000000
	.align		4
        /*000c*/ 	.word	0xfffffffe
	.align		4
        /*0010*/ 	.word	0x00000000
	.align		4
        /*0014*/ 	.word	0xfffffffd
	.align		4
        /*0018*/ 	.word	0x00000000
	.align		4
        /*001c*/ 	.word	0xfffffffc


//--------------------- .text._Z14scaleAddKernelPKfPfmff --------------------------
	.section	.text._Z14scaleAddKernelPKfPfmff,"ax",@progbits
	.align	128
        .global         _Z14scaleAddKernelPKfPfmff
        .type           _Z14scaleAddKernelPKfPfmff,@function
        .size           _Z14scaleAddKernelPKfPfmff,(.L_x_1 - _Z14scaleAddKernelPKfPfmff)
        .other          _Z14scaleAddKernelPKfPfmff,@"STO_CUDA_ENTRY STV_DEFAULT"
_Z14scaleAddKernelPKfPfmff:
.text._Z14scaleAddKernelPKfPfmff:
[----:B------:R-:W-:Y:S01]  /*0000*/  LDC R1, c[0x0][0x37c] ;  /* 0x0000df00ff017b82 */ /* 0x000fe20000000800 */
[----:B------:R-:W0:Y:S01]  /*0010*/  S2R R0, SR_CTAID.X ;  /* 0x0000000000007919 */ /* 0x000e220000002500 */
[----:B------:R-:W0:Y:S01]  /*0020*/  LDCU UR4, c[0x0][0x360] ;  /* 0x00006c00ff0477ac */ /* 0x000e220008000800 */
[----:B------:R-:W0:Y:S01]  /*0030*/  S2R R3, SR_TID.X ;  /* 0x0000000000037919 */ /* 0x000e220000002100 */
[----:B------:R-:W1:Y:S01]  /*0040*/  LDCU.64 UR6, c[0x0][0x390] ;  /* 0x00007200ff0677ac */ /* 0x000e620008000a00 */
[----:B0-----:R-:W-:-:S05]  /*0050*/  IMAD R0, R0, UR4, R3 ;  /* 0x0000000400007c24 */ /* 0x001fca000f8e0203 */
[----:B-1----:R-:W-:Y:S02]  /*0060*/  ISETP.GE.U32.AND P0, PT, R0, UR6, PT ;  /* 0x0000000600007c0c */ /* 0x002fe4000bf06070 */
[----:B------:R-:W-:-:S04]  /*0070*/  SHF.R.S32.HI R3, RZ, 0x1f, R0 ;  /* 0x0000001fff037819 */ /* 0x000fc80000011400 */
[----:B------:R-:W-:-:S13]  /*0080*/  ISETP.GE.U32.AND.EX P0, PT, R3, UR7, PT, P0 ;  /* 0x0000000703007c0c */ /* 0x000fda000bf06100 */
[----:B------:R-:W-:Y:S05]  /*0090*/  @P0 EXIT ;  /* 0x000000000000094d */ /* 0x000fea0003800000 */
[----:B------:R-:W0:Y:S01]  /*00a0*/  LDCU.128 UR8, c[0x0][0x380] ;  /* 0x00007000ff0877ac */ /* 0x000e220008000c00 */
[C---:B------:R-:W-:Y:S01]  /*00b0*/  IMAD.SHL.U32 R4, R0.reuse, 0x4, RZ ;  /* 0x0000000400047824 */ /* 0x040fe200078e00ff */
[----:B------:R-:W-:Y:S01]  /*00c0*/  SHF.L.U64.HI R0, R0, 0x2, R3 ;  /* 0x0000000200007819 */ /* 0x000fe20000010203 */
[----:B------:R-:W1:Y:S01]  /*00d0*/  LDC.64 R6, c[0x0][0x398] ;  /* 0x0000e600ff067b82 */ /* 0x000e620000000a00 */
[----:B------:R-:W2:Y:S02]  /*00e0*/  LDCU.64 UR4, c[0x0][0x358] ;  /* 0x00006b00ff0477ac */ /* 0x000ea40008000a00 */
[----:B0-----:R-:W-:-:S04]  /*00f0*/  IADD3 R2, P0, PT, R4, UR8, RZ ;  /* 0x0000000804027c10 */ /* 0x001fc8000ff1e0ff */
[----:B------:R-:W-:-:S05]  /*0100*/  IADD3.X R3, PT, PT, R0, UR9, RZ, P0, !PT ;  /* 0x0000000900037c10 */ /* 0x000fca00087fe4ff */
[----:B--2---:R-:W1:Y:S01]  /*0110*/  LDG.E R2, desc[UR4][R2.64] ;  /* 0x0000000402027981 */ /* 0x004e62000c1e1900 */
[----:B------:R-:W-:-:S04]  /*0120*/  IADD3 R4, P0, PT, R4, UR10, RZ ;  /* 0x0000000a04047c10 */ /* 0x000fc8000ff1e0ff */
[----:B------:R-:W-:Y:S01]  /*0130*/  IADD3.X R5, PT, PT, R0, UR11, RZ, P0, !PT ;  /* 0x0000000b00057c10 */ /* 0x000fe200087fe4ff */
[----:B-1----:R-:W-:-:S05]  /*0140*/  FFMA R7, R2, R6, R7 ;  /* 0x0000000602077223 */ /* 0x002fca0000000007 */
[----:B------:R-:W-:Y:S01]  /*0150*/  STG.E desc[UR4][R4.64], R7 ;  /* 0x0000000704007986 */ /* 0x000fe2000c101904 */
[----:B------:R-:W-:Y:S05]  /*0160*/  EXIT ;  /* 0x000000000000794d */ /* 0x000fea0003800000 */
.L_x_0:
[----:B------:R-:W-:-:S00]  /*0170*/  BRA `(.L_x_0) ;  /* 0xfffffffc00fc7947 */ /* 0x000fc0000383ffff */
[----:B------:R-:W-:-:S00]  /*0180*/  NOP ;  /* 0x0000000000007918 */ /* 0x000fc00000000000 */
[----:B------:R-:W-:-:S00]  /*0190*/  NOP ;  /* 0x0000000000007918 */ /* 0x000fc00000000000 */
[----:B------:R-:W-:-:S00]  /*01a0*/  NOP ;  /* 0x0000000000007918 */ /* 0x000fc00000000000 */
[----:B------:R-:W-:-:S00]  /*01b0*/  NOP ;  /* 0x0000000000007918 */ /* 0x000fc00000000000 */
[----:B------:R-:W-:-:S00]  /*01c0*/  NOP ;  /* 0x0000000000007918 */ /* 0x000fc00000000000 */
[----:B------:R-:W-:-:S00]  /*01d0*/  NOP ;  /* 0x0000000000007918 */ /* 0x000fc00000000000 */
[----:B------:R-:W-:-:S00]  /*01e0*/  NOP ;  /* 0x0000000000007918 */ /* 0x000fc00000000000 */
[----:B------:R-:W-:-:S00]  /*01f0*/  NOP ;  /* 0x0000000000007918 */ /* 0x000fc00000000000 */
.L_x_1:


//--------------------- .nv.shared.reserved.0     --------------------------
	.section	.nv.shared.reserved.0,"aw",@nobits
	.weak		__nv_reservedSMEM_offset_0_alias
	.size		__nv_reservedSMEM_offset_0_alias, 0, 64
	.other		__nv_reservedSMEM_offset_0_alias,@"STO_CUDA_RESERVED_SHARED STV_DEFAULT"
__nv_reservedSMEM_offset_0_alias:
	.zero		0
	.zero		64


//--------------------- .nv.constant0._Z14scaleAddKernelPKfPfmff --------------------------
	.section	.nv.constant0._Z14scaleAddKernelPKfPfmff,"a",@progbits
	.sectionflags	@""
	.align	4
.nv.constant0._Z14scaleAddKernelPKfPfmff:
	.zero		928


//--------------------- SYMBOLS --------------------------

	.type		.nv.reservedSmem.offset0,@object
	.size		.nv.reservedSmem.offset0,0x4
